//
// Generated by NVIDIA NVVM Compiler
//
// Compiler Build ID: CL-36424714
// Cuda compilation tools, release 13.0, V13.0.88
// Based on NVVM 20.0.0
//

.version 9.0
.target sm_100
.address_size 64

	// .globl	_Z6printkPi
.extern .func  (.param .b32 func_retval0) vprintf
(
	.param .b64 vprintf_param_0,
	.param .b64 vprintf_param_1
)
;
.global .align 1 .b8 $str[5] = {9, 37, 100, 10};

.visible .entry _Z6printkPi(
	.param .u64 .ptr .align 1 _Z6printkPi_param_0
)
{
	.local .align 8 .b8 	__local_depot0[8];
	.reg .b64 	%SP;
	.reg .b64 	%SPL;
	.reg .pred 	%p<2>;
	.reg .b32 	%r<9>;
	.reg .b64 	%rd<8>;

	mov.u64 	%SPL, __local_depot0;
	cvta.local.u64 	%SP, %SPL;
	ld.param.u64 	%rd3, [_Z6printkPi_param_0];
	cvta.to.global.u64 	%rd1, %rd3;
	add.u64 	%rd4, %SP, 0;
	add.u64 	%rd2, %SPL, 0;
	ld.global.u32 	%r8, [%rd1];
	mov.u64 	%rd5, $str;
$L__BB0_1:
	add.s32 	%r4, %r8, 1;
	st.global.u32 	[%rd1], %r4;
	membar.sys;
	ld.global.u32 	%r5, [%rd1];
	st.local.u32 	[%rd2], %r5;
	cvta.global.u64 	%rd6, %rd5;
	{ // callseq 0, 0
	.param .b64 param0;
	st.param.b64 	[param0], %rd6;
	.param .b64 param1;
	st.param.b64 	[param1], %rd4;
	.param .b32 retval0;
	call.uni (retval0), 
	vprintf, 
	(
	param0, 
	param1
	);
	ld.param.b32 	%r6, [retval0];
	} // callseq 0
	ld.global.u32 	%r8, [%rd1];
	setp.lt.s32 	%p1, %r8, 10;
	@%p1 bra 	$L__BB0_1;
	ret;

}


// ===== COMPILED SASS (sm_100) =====

	.target	sm_100

	.elftype	@"ET_EXEC"


//--------------------- .note.nv.tkinfo           --------------------------
	.section	.note.nv.tkinfo,"",@"SHT_NOTE"
	.sectionflags	@"SHF_NOTE_NV_TKINFO"
	.tkinfo
        /*0018*/ 	.word	0x00000002
        /*0030*/ 	.string	""
        /*0030*/ 	.string	"ptxas"
        /*0030*/ 	.string	"Cuda compilation tools, release 13.0, V13.0.88"
        /*0030*/ 	.string	"Build cuda_13.0.r13.0/compiler.36424714_0"
        /*0030*/ 	.string	"-arch sm_100 -m 64 "



//--------------------- .note.nv.cuinfo           --------------------------
	.section	.note.nv.cuinfo,"",@"SHT_NOTE"
	.sectionflags	@"SHF_NOTE_NV_CUINFO"
        /*0018*/ 	.short	0x0002
        /*001a*/ 	.short	0x0064
        /*001c*/ 	.short	0x0082
	.zero		2


//--------------------- .nv.info                  --------------------------
	.section	.nv.info,"",@"SHT_CUDA_INFO"
	.align	4


	//----- nvinfo : EIATTR_REGCOUNT
	.align		4
        /*0000*/ 	.byte	0x04, 0x2f
        /*0002*/ 	.short	(.L_2 - .L_1)
	.align		4
.L_1:
        /*0004*/ 	.word	index@(_Z6printkPi)
        /*0008*/ 	.word	0x00000018


	//----- nvinfo : EIATTR_FRAME_SIZE
	.align		4
.L_2:
        /*000c*/ 	.byte	0x04, 0x11
        /*000e*/ 	.short	(.L_4 - .L_3)
	.align		4
.L_3:
        /*0010*/ 	.word	index@(_Z6printkPi)
        /*0014*/ 	.word	0x00000008


	//----- nvinfo : EIATTR_MIN_STACK_SIZE
	.align		4
.L_4:
        /*0018*/ 	.byte	0x04, 0x12
        /*001a*/ 	.short	(.L_6 - .L_5)
	.align		4
.L_5:
        /*001c*/ 	.word	index@(_Z6printkPi)
        /*0020*/ 	.word	0x00000008
.L_6:


//--------------------- .nv.compat                --------------------------
	.section	.nv.compat,"",@"SHT_CUDA_COMPAT_INFO"
	.align	4
        /*0000*/ 	.byte	0x02, 0x09, 0x00, 0x00, 0x02, 0x02, 0x01, 0x00, 0x02, 0x05, 0x05, 0x00, 0x03, 0x07, 0x01, 0x01
        /*0010*/ 	.byte	0x02, 0x03, 0x00, 0x00, 0x02, 0x06, 0x01, 0x00, 0x04, 0x0b, 0x08, 0x00, 0x09, 0x00, 0x00, 0x00
        /*0020*/ 	.byte	0x00, 0x00, 0x00, 0x00


//--------------------- .nv.info._Z6printkPi      --------------------------
	.section	.nv.info._Z6printkPi,"",@"SHT_CUDA_INFO"
	.sectionflags	@""
	.align	4


	//----- nvinfo : EIATTR_CUDA_API_VERSION
	.align		4
        /*0000*/ 	.byte	0x04, 0x37
        /*0002*/ 	.short	(.L_8 - .L_7)
.L_7:
        /*0004*/ 	.word	0x00000082


	//----- nvinfo : EIATTR_KPARAM_INFO
	.align		4
.L_8:
        /*0008*/ 	.byte	0x04, 0x17
        /*000a*/ 	.short	(.L_10 - .L_9)
.L_9:
        /*000c*/ 	.word	0x00000000
        /*0010*/ 	.short	0x0000
        /*0012*/ 	.short	0x0000
        /*0014*/ 	.byte	0x00, 0xf5, 0x21, 0x00


	//----- nvinfo : EIATTR_SPARSE_MMA_MASK
	.align		4
.L_10:
        /*0018*/ 	.byte	0x03, 0x50
        /*001a*/ 	.short	0x0000


	//----- nvinfo : EIATTR_MAXREG_COUNT
	.align		4
        /*001c*/ 	.byte	0x03, 0x1b
        /*001e*/ 	.short	0x00ff


	//----- nvinfo : EIATTR_EXTERNS
	.align		4
        /*0020*/ 	.byte	0x04, 0x0f
        /*0022*/ 	.short	(.L_12 - .L_11)


	//   ....[0]....
	.align		4
.L_11:
        /*0024*/ 	.word	index@(vprintf)


	//----- nvinfo : EIATTR_MERCURY_ISA_VERSION
	.align		4
.L_12:
        /*0028*/ 	.byte	0x03, 0x5f
        /*002a*/ 	.short	0x0101


	//----- nvinfo : EIATTR_VRC_CTA_INIT_COUNT
	.align		4
        /*002c*/ 	.byte	0x02, 0x4a
	.zero		1
	.zero		1


	//----- nvinfo : EIATTR_SYSCALL_OFFSETS
	.align		4
        /*0030*/ 	.byte	0x04, 0x46
        /*0032*/ 	.short	(.L_14 - .L_13)


	//   ....[0]....
.L_13:
        /*0034*/ 	.word	0x000001f0


	//----- nvinfo : EIATTR_EXIT_INSTR_OFFSETS
	.align		4
.L_14:
        /*0038*/ 	.byte	0x04, 0x1c
        /*003a*/ 	.short	(.L_16 - .L_15)


	//   ....[0]....
.L_15:
        /*003c*/ 	.word	0x00000240


	//----- nvinfo : EIATTR_CBANK_PARAM_SIZE
	.align		4
.L_16:
        /*0040*/ 	.byte	0x03, 0x19
        /*0042*/ 	.short	0x0008


	//----- nvinfo : EIATTR_PARAM_CBANK
	.align		4
        /*0044*/ 	.byte	0x04, 0x0a
        /*0046*/ 	.short	(.L_18 - .L_17)
	.align		4
.L_17:
        /*0048*/ 	.word	index@(.nv.constant0._Z6printkPi)
        /*004c*/ 	.short	0x0380
        /*004e*/ 	.short	0x0008


	//----- nvinfo : EIATTR_SW_WAR
	.align		4
.L_18:
        /*0050*/ 	.byte	0x04, 0x36
        /*0052*/ 	.short	(.L_20 - .L_19)
.L_19:
        /*0054*/ 	.word	0x00000008
.L_20:


//--------------------- .nv.callgraph             --------------------------
	.section	.nv.callgraph,"",@"SHT_CUDA_CALLGRAPH"
	.align	4
	.sectionentsize	8
	.align		4
        /*0000*/ 	.word	0x00000000
	.align		4
        /*0004*/ 	.word	0xffffffff
	.align		4
        /*0008*/ 	.word	index@(_Z6printkPi)
	.align		4
        /*000c*/ 	.word	index@(vprintf)
	.align		4
        /*0010*/ 	.word	0x00000000
	.align		4
        /*0014*/ 	.word	0xfffffffe
	.align		4
        /*0018*/ 	.word	0x00000000
	.align		4
        /*001c*/ 	.word	0xfffffffd
	.align		4
        /*0020*/ 	.word	0x00000000
	.align		4
        /*0024*/ 	.word	0xfffffffc


//--------------------- .nv.constant4             --------------------------
	.section	.nv.constant4,"a",@progbits
	.align	8
	.align		8
.nv.constant4:
        /*0000*/ 	.dword	vprintf
	.align		8
        /*0008*/ 	.dword	$str


//--------------------- .text._Z6printkPi         --------------------------
	.section	.text._Z6printkPi,"ax",@progbits
	.align	128
        .global         _Z6printkPi
        .type           _Z6printkPi,@function
        .size           _Z6printkPi,(.L_x_3 - _Z6printkPi)
        .other          _Z6printkPi,@"STO_CUDA_ENTRY STV_DEFAULT"
_Z6printkPi:
.text._Z6printkPi:
[----:B------:R-:W0:Y:S08]  /*0000*/  LDC R1, c[0x0][0x37c] ;  /* 0x0000df00ff017b82 */ /* 0x000e300000000800 */
[----:B------:R-:W1:Y:S01]  /*0010*/  LDC.64 R4, c[0x0][0x380] ;  /* 0x0000e000ff047b82 */ /* 0x000e620000000a00 */
[----:B------:R-:W1:Y:S01]  /*0020*/  LDCU.64 UR36, c[0x0][0x358] ;  /* 0x00006b00ff2477ac */ /* 0x000e620008000a00 */
[----:B0-----:R-:W-:Y:S01]  /*0030*/  VIADD R1, R1, 0xfffffff8 ;  /* 0xfffffff801017836 */ /* 0x001fe20000000000 */
[----:B-1----:R0:W5:Y:S01]  /*0040*/  LDG.E R4, desc[UR36][R4.64] ;  /* 0x0000002404047981 */ /* 0x002162000c1e1900 */
[----:B------:R-:W1:Y:S01]  /*0050*/  LDCU UR4, c[0x0][0x2f8] ;  /* 0x00005f00ff0477ac */ /* 0x000e620008000800 */
[----:B------:R-:W2:Y:S02]  /*0060*/  LDCU UR5, c[0x0][0x2fc] ;  /* 0x00005f80ff0577ac */ /* 0x000ea40008000800 */
[----:B-1----:R-:W-:-:S05]  /*0070*/  IADD3 R2, P0, PT, R1, UR4, RZ ;  /* 0x0000000401027c10 */ /* 0x002fca000ff1e0ff */
[----:B0-2---:R-:W-:-:S08]  /*0080*/  IMAD.X R16, RZ, RZ, UR5, P0 ;  /* 0x00000005ff107e24 */ /* 0x005fd000080e06ff */
.L_x_1:
[----:B------:R-:W0:Y:S01]  /*0090*/  LDC.64 R10, c[0x0][0x380] ;  /* 0x0000e000ff0a7b82 */ /* 0x000e220000000a00 */
[----:B-----5:R-:W-:-:S05]  /*00a0*/  IADD3 R3, PT, PT, R4, 0x1, RZ ;  /* 0x0000000104037810 */ /* 0x020fca0007ffe0ff */
[----:B0-----:R0:W-:Y:S01]  /*00b0*/  STG.E desc[UR36][R10.64], R3 ;  /* 0x000000030a007986 */ /* 0x0011e2000c101924 */
[----:B------:R-:W-:Y:S01]  /*00c0*/  @!PT LDS RZ, [RZ] ;  /* 0x00000000fffff984 */ /* 0x000fe20000000800 */
[----:B------:R-:W-:Y:S01]  /*00d0*/  @!PT LDS RZ, [RZ] ;  /* 0x00000000fffff984 */ /* 0x000fe20000000800 */
[----:B------:R-:W-:Y:S01]  /*00e0*/  @!PT LDS RZ, [RZ] ;  /* 0x00000000fffff984 */ /* 0x000fe20000000800 */
[----:B------:R-:W-:Y:S01]  /*00f0*/  @!PT LDS RZ, [RZ] ;  /* 0x00000000fffff984 */ /* 0x000fe20000000800 */
[----:B------:R-:W-:-:S00]  /*0100*/  MEMBAR.ALL.CTA ;  /* 0x0000000000007992 */ /* 0x000fc00000008000 */
[----:B------:R-:W-:Y:S06]  /*0110*/  MEMBAR.SC.SYS ;  /* 0x0000000000007992 */ /* 0x000fec0000003000 */
[----:B------:R-:W-:-:S00]  /*0120*/  ERRBAR ;  /* 0x00000000000079ab */ /* 0x000fc00000000000 */
[----:B------:R-:W-:Y:S06]  /*0130*/  CGAERRBAR ;  /* 0x00000000000075ab */ /* 0x000fec0000000000 */
[----:B------:R-:W-:Y:S04]  /*0140*/  CCTL.IVALL ;  /* 0x00000000ff00798f */ /* 0x000fe80002000000 */
[----:B------:R-:W2:Y:S01]  /*0150*/  LDG.E R0, desc[UR36][R10.64] ;  /* 0x000000240a007981 */ /* 0x000ea2000c1e1900 */
[----:B0-----:R-:W-:Y:S01]  /*0160*/  MOV R3, 0x0 ;  /* 0x0000000000037802 */ /* 0x001fe20000000f00 */
[----:B------:R-:W0:Y:S01]  /*0170*/  LDCU.64 UR4, c[0x4][0x8] ;  /* 0x01000100ff0477ac */ /* 0x000e220008000a00 */
[----:B------:R-:W-:Y:S01]  /*0180*/  IMAD.MOV.U32 R6, RZ, RZ, R2 ;  /* 0x000000ffff067224 */ /* 0x000fe200078e0002 */
[----:B------:R-:W-:Y:S01]  /*0190*/  MOV R7, R16 ;  /* 0x0000001000077202 */ /* 0x000fe20000000f00 */
[----:B------:R1:W3:Y:S01]  /*01a0*/  LDC.64 R8, c[0x4][R3] ;  /* 0x0100000003087b82 */ /* 0x0002e20000000a00 */
[----:B0-----:R-:W-:Y:S01]  /*01b0*/  IMAD.U32 R4, RZ, RZ, UR4 ;  /* 0x00000004ff047e24 */ /* 0x001fe2000f8e00ff */
[----:B------:R-:W-:Y:S01]  /*01c0*/  MOV R5, UR5 ;  /* 0x0000000500057c02 */ /* 0x000fe20008000f00 */
[----:B--23--:R1:W-:Y:S06]  /*01d0*/  STL [R1], R0 ;  /* 0x0000000001007387 */ /* 0x00c3ec0000100800 */
[----:B------:R-:W-:-:S07]  /*01e0*/  LEPC R20, `(.L_x_0) ;  /* 0x000000001014794e */ /* 0x000fce0000000000 */
[----:B-1----:R-:W-:Y:S05]  /*01f0*/  CALL.ABS.NOINC R8 ;  /* 0x0000000008007343 */ /* 0x002fea0003c00000 */
.L_x_0:
[----:B------:R-:W0:Y:S02]  /*0200*/  LDC.64 R4, c[0x0][0x380] ;  /* 0x0000e000ff047b82 */ /* 0x000e240000000a00 */
[----:B0-----:R-:W2:Y:S02]  /*0210*/  LDG.E R4, desc[UR36][R4.64] ;  /* 0x0000002404047981 */ /* 0x001ea4000c1e1900 */
[----:B--2---:R-:W-:-:S13]  /*0220*/  ISETP.GE.AND P0, PT, R4, 0xa, PT ;  /* 0x0000000a0400780c */ /* 0x004fda0003f06270 */
[----:B------:R-:W-:Y:S05]  /*0230*/  @!P0 BRA `(.L_x_1) ;  /* 0xfffffffc00948947 */ /* 0x000fea000383ffff */
[----:B------:R-:W-:Y:S05]  /*0240*/  EXIT ;  /* 0x000000000000794d */ /* 0x000fea0003800000 */
.L_x_2:
[----:B------:R-:W-:-:S00]  /*0250*/  BRA `(.L_x_2) ;  /* 0xfffffffc00fc7947 */ /* 0x000fc0000383ffff */
[----:B------:R-:W-:-:S00]  /*0260*/  NOP ;  /* 0x0000000000007918 */ /* 0x000fc00000000000 */
        /* <DEDUP_REMOVED lines=9> */
.L_x_3:


//--------------------- .nv.global.init           --------------------------
	.section	.nv.global.init,"aw",@progbits
.nv.global.init:
	.type		$str,@object
	.size		$str,(.L_0 - $str)
$str:
        /*0000*/ 	.byte	0x09, 0x25, 0x64, 0x0a, 0x00
.L_0:


//--------------------- .nv.shared.reserved.0     --------------------------
	.section	.nv.shared.reserved.0,"aw",@nobits
	.weak		__nv_reservedSMEM_offset_0_alias
	.size		__nv_reservedSMEM_offset_0_alias, 0, 64
	.other		__nv_reservedSMEM_offset_0_alias,@"STO_CUDA_RESERVED_SHARED STV_DEFAULT"
__nv_reservedSMEM_offset_0_alias:
	.zero		0
	.zero		64


//--------------------- .nv.constant0._Z6printkPi --------------------------
	.section	.nv.constant0._Z6printkPi,"a",@progbits
	.sectionflags	@""
	.align	4
.nv.constant0._Z6printkPi:
	.zero		904


//--------------------- SYMBOLS --------------------------

	.type		.nv.reservedSmem.offset0,@object
	.size		.nv.reservedSmem.offset0,0x4
	.type		vprintf,@function
